	.headerflags	@"EF_CUDA_TEXMODE_UNIFIED EF_CUDA_64BIT_ADDRESS EF_CUDA_ACCELERATORS EF_CUDA_SM90 EF_CUDA_VIRTUAL_SM(EF_CUDA_SM90)"
	.elftype	@"ET_EXEC"


//--------------------- .nv.info                  --------------------------
	.section	.nv.info,"",@"SHT_CUDA_INFO"
	.align	4


	//----- nvinfo : EIATTR_REGCOUNT
	.align		4
        /*0000*/ 	.byte	0x04, 0x2f
        /*0002*/ 	.short	(.L_2 - .L_1)
	.align		4
.L_1:
        /*0004*/ 	.word	index@(triton_per_fused_add_div_log_mul_pow_sub_sum_3)
        /*0008*/ 	.word	0x00000014


	//----- nvinfo : EIATTR_MIN_STACK_SIZE
	.align		4
.L_2:
        /*000c*/ 	.byte	0x04, 0x12
        /*000e*/ 	.short	(.L_4 - .L_3)
	.align		4
.L_3:
        /*0010*/ 	.word	index@(triton_per_fused_add_div_log_mul_pow_sub_sum_3)
        /*0014*/ 	.word	0x00000000


	//----- nvinfo : EIATTR_FRAME_SIZE
	.align		4
.L_4:
        /*0018*/ 	.byte	0x04, 0x11
        /*001a*/ 	.short	(.L_6 - .L_5)
	.align		4
.L_5:
        /*001c*/ 	.word	index@(triton_per_fused_add_div_log_mul_pow_sub_sum_3)
        /*0020*/ 	.word	0x00000000


	//----- nvinfo : EIATTR_MIN_STACK_SIZE
	.align		4
.L_6:
        /*0024*/ 	.byte	0x04, 0x12
        /*0026*/ 	.short	(.L_8 - .L_7)
	.align		4
.L_7:
        /*0028*/ 	.word	index@(triton_per_fused_add_div_log_mul_pow_sub_sum_3)
        /*002c*/ 	.word	0x00000000
.L_8:


//--------------------- .nv.info.triton_per_fused_add_div_log_mul_pow_sub_sum_3 --------------------------
	.section	.nv.info.triton_per_fused_add_div_log_mul_pow_sub_sum_3,"",@"SHT_CUDA_INFO"
	.sectionflags	@""
	.align	4


	//----- nvinfo : EIATTR_CUDA_API_VERSION
	.align		4
        /*0000*/ 	.byte	0x04, 0x37
        /*0002*/ 	.short	(.L_10 - .L_9)
.L_9:
        /*0004*/ 	.word	0x0000007c


	//----- nvinfo : EIATTR_KPARAM_INFO
	.align		4
.L_10:
        /*0008*/ 	.byte	0x04, 0x17
        /*000a*/ 	.short	(.L_12 - .L_11)
.L_11:
        /*000c*/ 	.word	0x00000000
        /*0010*/ 	.short	0x0008
        /*0012*/ 	.short	0x0040
        /*0014*/ 	.byte	0x00, 0xf0, 0x11, 0x00


	//----- nvinfo : EIATTR_KPARAM_INFO
	.align		4
.L_12:
        /*0018*/ 	.byte	0x04, 0x17
        /*001a*/ 	.short	(.L_14 - .L_13)
.L_13:
        /*001c*/ 	.word	0x00000000
        /*0020*/ 	.short	0x0007
        /*0022*/ 	.short	0x0038
        /*0024*/ 	.byte	0x00, 0xf4, 0x21, 0x00


	//----- nvinfo : EIATTR_KPARAM_INFO
	.align		4
.L_14:
        /*0028*/ 	.byte	0x04, 0x17
        /*002a*/ 	.short	(.L_16 - .L_15)
.L_15:
        /*002c*/ 	.word	0x00000000
        /*0030*/ 	.short	0x0006
        /*0032*/ 	.short	0x0030
        /*0034*/ 	.byte	0x00, 0xf4, 0x21, 0x00


	//----- nvinfo : EIATTR_KPARAM_INFO
	.align		4
.L_16:
        /*0038*/ 	.byte	0x04, 0x17
        /*003a*/ 	.short	(.L_18 - .L_17)
.L_17:
        /*003c*/ 	.word	0x00000000
        /*0040*/ 	.short	0x0005
        /*0042*/ 	.short	0x0028
        /*0044*/ 	.byte	0x00, 0xf4, 0x21, 0x00


	//----- nvinfo : EIATTR_KPARAM_INFO
	.align		4
.L_18:
        /*0048*/ 	.byte	0x04, 0x17
        /*004a*/ 	.short	(.L_20 - .L_19)
.L_19:
        /*004c*/ 	.word	0x00000000
        /*0050*/ 	.short	0x0004
        /*0052*/ 	.short	0x0020
        /*0054*/ 	.byte	0x00, 0xf4, 0x21, 0x00


	//----- nvinfo : EIATTR_KPARAM_INFO
	.align		4
.L_20:
        /*0058*/ 	.byte	0x04, 0x17
        /*005a*/ 	.short	(.L_22 - .L_21)
.L_21:
        /*005c*/ 	.word	0x00000000
        /*0060*/ 	.short	0x0003
        /*0062*/ 	.short	0x0018
        /*0064*/ 	.byte	0x00, 0xf4, 0x21, 0x00


	//----- nvinfo : EIATTR_KPARAM_INFO
	.align		4
.L_22:
        /*0068*/ 	.byte	0x04, 0x17
        /*006a*/ 	.short	(.L_24 - .L_23)
.L_23:
        /*006c*/ 	.word	0x00000000
        /*0070*/ 	.short	0x0002
        /*0072*/ 	.short	0x0010
        /*0074*/ 	.byte	0x00, 0xf4, 0x21, 0x00


	//----- nvinfo : EIATTR_KPARAM_INFO
	.align		4
.L_24:
        /*0078*/ 	.byte	0x04, 0x17
        /*007a*/ 	.short	(.L_26 - .L_25)
.L_25:
        /*007c*/ 	.word	0x00000000
        /*0080*/ 	.short	0x0001
        /*0082*/ 	.short	0x0008
        /*0084*/ 	.byte	0x00, 0xf4, 0x21, 0x00


	//----- nvinfo : EIATTR_KPARAM_INFO
	.align		4
.L_26:
        /*0088*/ 	.byte	0x04, 0x17
        /*008a*/ 	.short	(.L_28 - .L_27)
.L_27:
        /*008c*/ 	.word	0x00000000
        /*0090*/ 	.short	0x0000
        /*0092*/ 	.short	0x0000
        /*0094*/ 	.byte	0x00, 0xf4, 0x21, 0x00


	//----- nvinfo : EIATTR_SPARSE_MMA_MASK
	.align		4
.L_28:
        /*0098*/ 	.byte	0x03, 0x50
        /*009a*/ 	.short	0x0000


	//----- nvinfo : EIATTR_MAXREG_COUNT
	.align		4
        /*009c*/ 	.byte	0x03, 0x1b
        /*009e*/ 	.short	0x00ff


	//----- nvinfo : EIATTR_COOP_GROUP_MASK_REGIDS
	.align		4
        /*00a0*/ 	.byte	0x04, 0x29
        /*00a2*/ 	.short	(.L_30 - .L_29)


	//   ....[0]....
.L_29:
        /*00a4*/ 	.word	0xffffffff


	//   ....[1]....
        /*00a8*/ 	.word	0xffffffff


	//   ....[2]....
        /*00ac*/ 	.word	0xffffffff


	//   ....[3]....
        /*00b0*/ 	.word	0xffffffff


	//   ....[4]....
        /*00b4*/ 	.word	0xffffffff


	//   ....[5]....
        /*00b8*/ 	.word	0xffffffff


	//----- nvinfo : EIATTR_COOP_GROUP_INSTR_OFFSETS
	.align		4
.L_30:
        /*00bc*/ 	.byte	0x04, 0x28
        /*00be*/ 	.short	(.L_32 - .L_31)


	//   ....[0]....
.L_31:
        /*00c0*/ 	.word	0x00000540


	//   ....[1]....
        /*00c4*/ 	.word	0x00000560


	//   ....[2]....
        /*00c8*/ 	.word	0x00000580


	//   ....[3]....
        /*00cc*/ 	.word	0x000005a0


	//   ....[4]....
        /*00d0*/ 	.word	0x000005d0


	//   ....[5]....
        /*00d4*/ 	.word	0x000006a0


	//----- nvinfo : EIATTR_EXIT_INSTR_OFFSETS
	.align		4
.L_32:
        /*00d8*/ 	.byte	0x04, 0x1c
        /*00da*/ 	.short	(.L_34 - .L_33)


	//   ....[0]....
.L_33:
        /*00dc*/ 	.word	0x00000840


	//   ....[1]....
        /*00e0*/ 	.word	0x00000890


	//----- nvinfo : EIATTR_REQNTID
	.align		4
.L_34:
        /*00e4*/ 	.byte	0x04, 0x10
        /*00e6*/ 	.short	(.L_36 - .L_35)
.L_35:
        /*00e8*/ 	.word	0x00000040
        /*00ec*/ 	.word	0x00000001
        /*00f0*/ 	.word	0x00000001


	//----- nvinfo : EIATTR_CBANK_PARAM_SIZE
	.align		4
.L_36:
        /*00f4*/ 	.byte	0x03, 0x19
        /*00f6*/ 	.short	0x0044


	//----- nvinfo : EIATTR_PARAM_CBANK
	.align		4
        /*00f8*/ 	.byte	0x04, 0x0a
        /*00fa*/ 	.short	(.L_38 - .L_37)
	.align		4
.L_37:
        /*00fc*/ 	.word	index@(.nv.constant0.triton_per_fused_add_div_log_mul_pow_sub_sum_3)
        /*0100*/ 	.short	0x0210
        /*0102*/ 	.short	0x0044


	//----- nvinfo : EIATTR_SW_WAR
	.align		4
.L_38:
        /*0104*/ 	.byte	0x04, 0x36
        /*0106*/ 	.short	(.L_40 - .L_39)
.L_39:
        /*0108*/ 	.word	0x00000008
.L_40:


//--------------------- .nv.callgraph             --------------------------
	.section	.nv.callgraph,"",@"SHT_CUDA_CALLGRAPH"
	.align	4
	.sectionentsize	8
	.align		4
        /*0000*/ 	.word	0x00000000
	.align		4
        /*0004*/ 	.word	0xffffffff
	.align		4
        /*0008*/ 	.word	0x00000000
	.align		4
        /*000c*/ 	.word	0xfffffffe
	.align		4
        /*0010*/ 	.word	0x00000000
	.align		4
        /*0014*/ 	.word	0xfffffffd
	.align		4
        /*0018*/ 	.word	0x00000000
	.align		4
        /*001c*/ 	.word	0xfffffffc


//--------------------- .nv.constant4             --------------------------
	.section	.nv.constant4,"a",@progbits
	.align	8
	.align		8
.nv.constant4:
        /*0000*/ 	.dword	_$_str


//--------------------- .text.triton_per_fused_add_div_log_mul_pow_sub_sum_3 --------------------------
	.section	.text.triton_per_fused_add_div_log_mul_pow_sub_sum_3,"ax",@progbits
	.sectionflags	@"SHF_BARRIERS=1"
	.align	128
        .global         triton_per_fused_add_div_log_mul_pow_sub_sum_3
        .type           triton_per_fused_add_div_log_mul_pow_sub_sum_3,@function
        .size           triton_per_fused_add_div_log_mul_pow_sub_sum_3,(.L_x_1 - triton_per_fused_add_div_log_mul_pow_sub_sum_3)
        .other          triton_per_fused_add_div_log_mul_pow_sub_sum_3,@"STO_CUDA_ENTRY STV_DEFAULT"
triton_per_fused_add_div_log_mul_pow_sub_sum_3:
.text.triton_per_fused_add_div_log_mul_pow_sub_sum_3:
[----:B------:R-:W0:Y:S02]  /*0000*/  LDC R1, c[0x0][0x28] ;  /* 0x00000a00ff017b82 */ /* 0x000e240000000800 */
[----:B------:R-:W1:Y:S01]  /*0010*/  S2R R14, SR_TID.X ;  /* 0x00000000000e7919 */ /* 0x000e620000002100 */
[----:B------:R-:W2:Y:S01]  /*0020*/  LDC.64 R8, c[0x0][0x220] ;  /* 0x00008800ff087b82 */ /* 0x000ea20000000a00 */
[----:B------:R-:W-:Y:S01]  /*0030*/  ULDC.64 UR4, c[0x0][0x218] ;  /* 0x0000860000047ab9 */ /* 0x000fe20000000a00 */
[----:B------:R-:W-:Y:S01]  /*0040*/  IMAD.MOV.U32 R15, RZ, RZ, RZ ;  /* 0x000000ffff0f7224 */ /* 0x000fe200078e00ff */
[----:B------:R-:W-:Y:S01]  /*0050*/  ULDC.64 UR6, c[0x0][0x208] ;  /* 0x0000820000067ab9 */ /* 0x000fe20000000a00 */
[----:B------:R-:W-:Y:S01]  /*0060*/  ULDC.64 UR8, c[0x0][0x230] ;  /* 0x00008c0000087ab9 */ /* 0x000fe20000000a00 */
[----:B------:R-:W-:-:S03]  /*0070*/  ULDC.64 UR10, c[0x0][0x238] ;  /* 0x00008e00000a7ab9 */ /* 0x000fc60000000a00 */
[----:B------:R-:W3:Y:S01]  /*0080*/  LDC.64 R10, c[0x0][0x218] ;  /* 0x00008600ff0a7b82 */ /* 0x000ee20000000a00 */
[----:B-1----:R-:W-:-:S04]  /*0090*/  LOP3.LUT R0, R14, 0x3f, RZ, 0xc0, !PT ;  /* 0x0000003f0e007812 */ /* 0x002fc800078ec0ff */
[C---:B------:R-:W-:Y:S01]  /*00a0*/  ISETP.GE.U32.AND P1, PT, R0.reuse, 0x28, PT ;  /* 0x000000280000780c */ /* 0x040fe20003f26070 */
[----:B------:R-:W-:-:S05]  /*00b0*/  IMAD R3, R0, 0x1a, RZ ;  /* 0x0000001a00037824 */ /* 0x000fca00078e02ff */
[----:B------:R-:W-:-:S04]  /*00c0*/  LOP3.LUT R3, R3, 0xffff, RZ, 0xc0, !PT ;  /* 0x0000ffff03037812 */ /* 0x000fc800078ec0ff */
[----:B------:R-:W-:-:S04]  /*00d0*/  SHF.R.U32.HI R3, RZ, 0x8, R3 ;  /* 0x00000008ff037819 */ /* 0x000fc80000011603 */
[----:B------:R-:W-:-:S05]  /*00e0*/  PRMT R4, R3, 0x9910, RZ ;  /* 0x0000991003047816 */ /* 0x000fca00000000ff */
[C---:B------:R-:W-:Y:S02]  /*00f0*/  IMAD R3, R4.reuse, 0xa, RZ ;  /* 0x0000000a04037824 */ /* 0x040fe400078e02ff */
[----:B------:R-:W-:Y:S02]  /*0100*/  IMAD R4, R4, 0x14, RZ ;  /* 0x0000001404047824 */ /* 0x000fe400078e02ff */
[----:B------:R-:W-:-:S03]  /*0110*/  IMAD.MOV R3, RZ, RZ, -R3 ;  /* 0x000000ffff037224 */ /* 0x000fc600078e0a03 */
[----:B------:R-:W-:Y:S02]  /*0120*/  LOP3.LUT R4, R4, 0xffff, RZ, 0xc0, !PT ;  /* 0x0000ffff04047812 */ /* 0x000fe400078ec0ff */
[----:B------:R-:W-:-:S05]  /*0130*/  PRMT R3, R3, 0x7710, RZ ;  /* 0x0000771003037816 */ /* 0x000fca00000000ff */
[----:B------:R-:W-:-:S05]  /*0140*/  IMAD.IADD R3, R0, 0x1, R3 ;  /* 0x0000000100037824 */ /* 0x000fca00078e0203 */
[----:B------:R-:W-:-:S04]  /*0150*/  LOP3.LUT R3, R3, 0xff, RZ, 0xc0, !PT ;  /* 0x000000ff03037812 */ /* 0x000fc800078ec0ff */
[----:B------:R-:W-:Y:S01]  /*0160*/  IADD3 R5, P0, R3, R4, RZ ;  /* 0x0000000403057210 */ /* 0x000fe20007f1e0ff */
[----:B--2---:R-:W-:-:S03]  /*0170*/  IMAD.WIDE.U32 R8, R3, 0x4, R8 ;  /* 0x0000000403087825 */ /* 0x004fc600078e0008 */
[----:B------:R-:W-:Y:S02]  /*0180*/  IADD3.X R6, RZ, RZ, RZ, P0, !PT ;  /* 0x000000ffff067210 */ /* 0x000fe400007fe4ff */
[C---:B------:R-:W-:Y:S01]  /*0190*/  LEA R12, P0, R5.reuse, UR4, 0x2 ;  /* 0x00000004050c7c11 */ /* 0x040fe2000f8010ff */
[----:B------:R-:W2:Y:S03]  /*01a0*/  @!P1 LDG.E.EL R15, desc[UR6][R8.64+0x28] ;  /* 0x00002806080f9981 */ /* 0x000ea6000c2e1900 */
[----:B------:R-:W-:Y:S02]  /*01b0*/  LEA.HI.X R13, R5, UR5, R6, 0x2, P0 ;  /* 0x00000005050d7c11 */ /* 0x000fe400080f1406 */
[----:B------:R-:W-:-:S06]  /*01c0*/  CS2R R6, SRZ ;  /* 0x0000000000067805 */ /* 0x000fcc000001ff00 */
[----:B------:R1:W4:Y:S01]  /*01d0*/  @!P1 LDG.E R7, desc[UR6][R12.64+0x28] ;  /* 0x000028060c079981 */ /* 0x000322000c1e1900 */
[----:B------:R-:W-:Y:S01]  /*01e0*/  HFMA2.MMA R5, -RZ, RZ, 0, 0 ;  /* 0x00000000ff057435 */ /* 0x000fe200000001ff */
[----:B------:R-:W-:-:S04]  /*01f0*/  IMAD.IADD R3, R3, 0x1, R4 ;  /* 0x0000000103037824 */ /* 0x000fc800078e0204 */
[----:B---3--:R-:W-:Y:S01]  /*0200*/  IMAD.WIDE.U32 R10, R3, 0x4, R10 ;  /* 0x00000004030a7825 */ /* 0x008fe200078e000a */
[----:B-1----:R-:W1:Y:S04]  /*0210*/  LDC.64 R12, c[0x0][0x228] ;  /* 0x00008a00ff0c7b82 */ /* 0x002e680000000a00 */
[----:B------:R-:W3:Y:S04]  /*0220*/  @!P1 LDG.E.EL R5, desc[UR6][R8.64] ;  /* 0x0000000608059981 */ /* 0x000ee8000c2e1900 */
[----:B------:R1:W5:Y:S02]  /*0230*/  @!P1 LDG.E R6, desc[UR6][R10.64] ;  /* 0x000000060a069981 */ /* 0x000364000c1e1900 */
[----:B-1----:R-:W-:Y:S01]  /*0240*/  IMAD.WIDE.U32 R10, R0, 0x4, R12 ;  /* 0x00000004000a7825 */ /* 0x002fe200078e000c */
[----:B------:R-:W1:Y:S01]  /*0250*/  S2UR UR5, SR_CgaCtaId ;  /* 0x00000000000579c3 */ /* 0x000e620000008800 */
[----:B------:R-:W-:Y:S01]  /*0260*/  UMOV UR4, 0x400 ;  /* 0x0000040000047882 */ /* 0x000fe20000000000 */
[----:B--2---:R-:W-:-:S02]  /*0270*/  SEL R4, R15, RZ, !P1 ;  /* 0x000000ff0f047207 */ /* 0x004fc40004800000 */
[----:B----4-:R-:W-:-:S04]  /*0280*/  SEL R7, R7, RZ, !P1 ;  /* 0x000000ff07077207 */ /* 0x010fc80004800000 */
[C---:B------:R-:W-:Y:S01]  /*0290*/  FSETP.GEU.AND P0, PT, R7.reuse, -R4, PT ;  /* 0x800000040700720b */ /* 0x040fe20003f0e000 */
[----:B------:R-:W-:-:S05]  /*02a0*/  FADD R3, R7, R4 ;  /* 0x0000000407037221 */ /* 0x000fca0000000000 */
[----:B------:R-:W-:-:S05]  /*02b0*/  FSEL R3, R3, RZ, P0 ;  /* 0x000000ff03037208 */ /* 0x000fca0000000000 */
[----:B------:R-:W-:-:S04]  /*02c0*/  FFMA R4, R3, R3, 9.9999999392252902908e-09 ;  /* 0x322bcc7703047423 */ /* 0x000fc80000000003 */
[C---:B------:R-:W-:Y:S01]  /*02d0*/  FMUL R7, R4.reuse, 8388608 ;  /* 0x4b00000004077820 */ /* 0x040fe20000400000 */
[----:B------:R-:W-:-:S04]  /*02e0*/  FSETP.GEU.AND P0, PT, R4, 1.175494350822287508e-38, PT ;  /* 0x008000000400780b */ /* 0x000fc80003f0e000 */
[----:B------:R-:W-:-:S05]  /*02f0*/  FSEL R8, R7, R4, !P0 ;  /* 0x0000000407087208 */ /* 0x000fca0004000000 */
[----:B------:R-:W-:Y:S01]  /*0300*/  VIADD R9, R8, 0xc0d55555 ;  /* 0xc0d5555508097836 */ /* 0x000fe20000000000 */
[----:B------:R-:W-:-:S04]  /*0310*/  HFMA2.MMA R15, -RZ, RZ, 1.5048828125, 33.21875 ;  /* 0x3e055027ff0f7435 */ /* 0x000fc800000001ff */
[----:B------:R-:W-:-:S05]  /*0320*/  LOP3.LUT R13, R9, 0xff800000, RZ, 0xc0, !PT ;  /* 0xff800000090d7812 */ /* 0x000fca00078ec0ff */
[----:B------:R-:W-:-:S04]  /*0330*/  IMAD.IADD R9, R8, 0x1, -R13 ;  /* 0x0000000108097824 */ /* 0x000fc800078e0a0d */
[----:B------:R-:W-:-:S04]  /*0340*/  FADD R12, R9, -1 ;  /* 0xbf800000090c7421 */ /* 0x000fc80000000000 */
[----:B------:R-:W-:-:S04]  /*0350*/  FFMA.FTZ R9, R12, -R15, 0.14084610342979431152 ;  /* 0x3e1039f60c097423 */ /* 0x000fc8000001080f */
[----:B------:R-:W-:-:S04]  /*0360*/  FFMA.FTZ R9, R12, R9, -0.12148627638816833496 ;  /* 0xbdf8cdcc0c097423 */ /* 0x000fc80000010009 */
[----:B------:R-:W-:-:S04]  /*0370*/  FFMA.FTZ R9, R12, R9, 0.13980610668659210205 ;  /* 0x3e0f29550c097423 */ /* 0x000fc80000010009 */
[----:B------:R-:W-:-:S04]  /*0380*/  FFMA.FTZ R9, R12, R9, -0.16684235632419586182 ;  /* 0xbe2ad8b90c097423 */ /* 0x000fc80000010009 */
[----:B------:R-:W-:Y:S01]  /*0390*/  FFMA.FTZ R9, R12, R9, 0.20012299716472625732 ;  /* 0x3e4ced0b0c097423 */ /* 0x000fe20000010009 */
[----:B------:R-:W-:-:S03]  /*03a0*/  MOV R7, RZ ;  /* 0x000000ff00077202 */ /* 0x000fc60000000f00 */
[----:B------:R-:W-:-:S03]  /*03b0*/  FFMA.FTZ R9, R12, R9, -0.24999669194221496582 ;  /* 0xbe7fff220c097423 */ /* 0x000fc60000010009 */
[----:B------:R2:W4:Y:S01]  /*03c0*/  @!P1 LDG.E R7, desc[UR6][R10.64] ;  /* 0x000000060a079981 */ /* 0x000522000c1e1900 */
[----:B------:R-:W-:Y:S01]  /*03d0*/  FFMA.FTZ R15, R12, R9, 0.33333182334899902344 ;  /* 0x3eaaaa780c0f7423 */ /* 0x000fe20000010009 */
[----:B------:R-:W-:Y:S02]  /*03e0*/  FSEL R9, RZ, -23, P0 ;  /* 0xc1b80000ff097808 */ /* 0x000fe40000000000 */
[----:B------:R-:W-:Y:S01]  /*03f0*/  ISETP.GE.U32.AND P0, PT, R8, 0x7f800000, PT ;  /* 0x7f8000000800780c */ /* 0x000fe20003f06070 */
[----:B------:R-:W-:Y:S01]  /*0400*/  FFMA.FTZ R15, R12, R15, -0.5 ;  /* 0xbf0000000c0f7423 */ /* 0x000fe2000001000f */
[----:B--2---:R-:W-:-:S03]  /*0410*/  I2FP.F32.S32 R10, R13 ;  /* 0x0000000d000a7245 */ /* 0x004fc60000201400 */
[----:B------:R-:W-:Y:S01]  /*0420*/  FMUL R15, R12, R15 ;  /* 0x0000000f0c0f7220 */ /* 0x000fe20000400000 */
[----:B---3--:R-:W-:Y:S01]  /*0430*/  SEL R11, R5, RZ, !P1 ;  /* 0x000000ff050b7207 */ /* 0x008fe20004800000 */
[----:B------:R-:W-:Y:S01]  /*0440*/  FFMA.FTZ R9, R10, 1.1920928955078125e-07, R9 ;  /* 0x340000000a097823 */ /* 0x000fe20000010009 */
[----:B-----5:R-:W-:Y:S01]  /*0450*/  SEL R10, R6, RZ, !P1 ;  /* 0x000000ff060a7207 */ /* 0x020fe20004800000 */
[----:B------:R-:W-:-:S04]  /*0460*/  FFMA.FTZ R12, R12, R15, R12 ;  /* 0x0000000f0c0c7223 */ /* 0x000fc8000001000c */
[----:B------:R-:W-:Y:S01]  /*0470*/  @P0 IMAD.MOV.U32 R5, RZ, RZ, 0x7f800000 ;  /* 0x7f800000ff050424 */ /* 0x000fe200078e00ff */
[C---:B------:R-:W-:Y:S01]  /*0480*/  FSETP.GEU.AND P2, PT, R10.reuse, -R11, PT ;  /* 0x8000000b0a00720b */ /* 0x040fe20003f4e000 */
[----:B------:R-:W-:Y:S01]  /*0490*/  FADD R6, R10, R11 ;  /* 0x0000000b0a067221 */ /* 0x000fe20000000000 */
[----:B------:R-:W-:Y:S01]  /*04a0*/  FFMA.FTZ R9, R9, 0.69314718246459960938, R12 ;  /* 0x3f31721809097823 */ /* 0x000fe2000001000c */
[C---:B------:R-:W-:Y:S01]  /*04b0*/  @P0 FFMA.FTZ R9, R8.reuse, R5, +INF ;  /* 0x7f80000008090423 */ /* 0x040fe20000010005 */
[----:B------:R-:W-:Y:S01]  /*04c0*/  FSETP.NEU.AND P3, PT, R8, RZ, PT ;  /* 0x000000ff0800720b */ /* 0x000fe20003f6d000 */
[----:B------:R-:W-:Y:S01]  /*04d0*/  FMUL R5, R3, R3 ;  /* 0x0000000303057220 */ /* 0x000fe20000400000 */
[----:B------:R-:W-:Y:S02]  /*04e0*/  FSEL R6, R6, RZ, P2 ;  /* 0x000000ff06067208 */ /* 0x000fe40001000000 */
[----:B------:R-:W-:-:S03]  /*04f0*/  FSEL R8, R9, -INF , P3 ;  /* 0xff80000009087808 */ /* 0x000fc60001800000 */
[----:B------:R-:W-:-:S04]  /*0500*/  FFMA R5, R6, R6, R5 ;  /* 0x0000000606057223 */ /* 0x000fc80000000005 */
[----:B------:R-:W-:-:S04]  /*0510*/  FADD R5, R5, -R8 ;  /* 0x8000000805057221 */ /* 0x000fc80000000000 */
[----:B------:R-:W-:-:S05]  /*0520*/  FADD R5, R5, -1 ;  /* 0xbf80000005057421 */ /* 0x000fca0000000000 */
[----:B------:R-:W-:-:S05]  /*0530*/  FSEL R5, R5, RZ, !P1 ;  /* 0x000000ff05057208 */ /* 0x000fca0004800000 */
[----:B------:R-:W2:Y:S02]  /*0540*/  SHFL.BFLY PT, R8, R5, 0x10, 0x1f ;  /* 0x0e001f0005087f89 */ /* 0x000ea400000e0000 */
[----:B--2---:R-:W-:-:S05]  /*0550*/  FADD R8, R5, R8 ;  /* 0x0000000805087221 */ /* 0x004fca0000000000 */
[----:B------:R-:W2:Y:S02]  /*0560*/  SHFL.BFLY PT, R9, R8, 0x8, 0x1f ;  /* 0x0d001f0008097f89 */ /* 0x000ea400000e0000 */
[----:B--2---:R-:W-:-:S05]  /*0570*/  FADD R9, R8, R9 ;  /* 0x0000000908097221 */ /* 0x004fca0000000000 */
[----:B------:R-:W2:Y:S02]  /*0580*/  SHFL.BFLY PT, R10, R9, 0x4, 0x1f ;  /* 0x0c801f00090a7f89 */ /* 0x000ea400000e0000 */
[----:B--2---:R-:W-:-:S05]  /*0590*/  FADD R10, R9, R10 ;  /* 0x0000000a090a7221 */ /* 0x004fca0000000000 */
[----:B------:R-:W2:Y:S01]  /*05a0*/  SHFL.BFLY PT, R11, R10, 0x2, 0x1f ;  /* 0x0c401f000a0b7f89 */ /* 0x000ea200000e0000 */
[----:B------:R-:W-:Y:S01]  /*05b0*/  LOP3.LUT P0, RZ, R14, 0x1f, RZ, 0xc0, !PT ;  /* 0x0000001f0eff7812 */ /* 0x000fe2000780c0ff */
[----:B--2---:R-:W-:-:S05]  /*05c0*/  FADD R11, R10, R11 ;  /* 0x0000000b0a0b7221 */ /* 0x004fca0000000000 */
[----:B------:R-:W2:Y:S01]  /*05d0*/  SHFL.BFLY PT, R12, R11, 0x1, 0x1f ;  /* 0x0c201f000b0c7f89 */ /* 0x000ea200000e0000 */
[----:B-1----:R-:W-:Y:S01]  /*05e0*/  UPRMT UR4, UR5, 0x654, UR4 ;  /* 0x0000065405047896 */ /* 0x002fe20008000004 */
[----:B------:R-:W-:-:S04]  /*05f0*/  SHF.R.U32.HI R5, RZ, 0x3, R14 ;  /* 0x00000003ff057819 */ /* 0x000fc8000001160e */
[----:B------:R-:W-:Y:S01]  /*0600*/  LOP3.LUT R5, R5, 0x4, RZ, 0xc0, !PT ;  /* 0x0000000405057812 */ /* 0x000fe200078ec0ff */
[----:B--2---:R-:W-:-:S05]  /*0610*/  FADD R12, R11, R12 ;  /* 0x0000000c0b0c7221 */ /* 0x004fca0000000000 */
[----:B------:R-:W-:Y:S01]  /*0620*/  @!P0 STS [R5+UR4], R12 ;  /* 0x0000000c05008988 */ /* 0x000fe20008000804 */
[----:B------:R-:W-:Y:S01]  /*0630*/  BAR.SYNC.DEFER_BLOCKING 0x0 ;  /* 0x0000000000007b1d */ /* 0x000fe20000010000 */
[C---:B------:R-:W-:Y:S02]  /*0640*/  ISETP.GE.AND P2, PT, R14.reuse, 0x2, PT ;  /* 0x000000020e00780c */ /* 0x040fe40003f46270 */
[----:B------:R-:W-:-:S11]  /*0650*/  LEA R16, R14, UR4, 0x2 ;  /* 0x000000040e107c11 */ /* 0x000fd6000f8e10ff */
[----:B------:R-:W1:Y:S01]  /*0660*/  @!P2 LDS R2, [R16] ;  /* 0x000000001002a984 */ /* 0x000e620000000800 */
[----:B------:R-:W-:-:S04]  /*0670*/  LOP3.LUT R8, R14, 0x1, RZ, 0xc0, !PT ;  /* 0x000000010e087812 */ /* 0x000fc800078ec0ff */
[----:B------:R-:W-:-:S04]  /*0680*/  ISETP.NE.U32.AND P0, PT, R8, 0x1, PT ;  /* 0x000000010800780c */ /* 0x000fc80003f05070 */
[----:B------:R-:W-:Y:S01]  /*0690*/  ISETP.LT.AND P0, PT, R14, 0x2, P0 ;  /* 0x000000020e00780c */ /* 0x000fe20000701270 */
[----:B-1----:R-:W1:Y:S01]  /*06a0*/  SHFL.BFLY PT, R9, R2, 0x1, 0x1f ;  /* 0x0c201f0002097f89 */ /* 0x002e6200000e0000 */
[----:B------:R-:W-:Y:S01]  /*06b0*/  SHF.L.U32 R14, R0, 0x2, RZ ;  /* 0x00000002000e7819 */ /* 0x000fe200000006ff */
[----:B-1----:R-:W-:-:S10]  /*06c0*/  FADD R17, R2, R9 ;  /* 0x0000000902117221 */ /* 0x002fd40000000000 */
[----:B------:R1:W-:Y:S01]  /*06d0*/  @P0 STS [R16], R17 ;  /* 0x0000001110000388 */ /* 0x0003e20000000800 */
[----:B------:R-:W-:Y:S01]  /*06e0*/  BAR.SYNC.DEFER_BLOCKING 0x0 ;  /* 0x0000000000007b1d */ /* 0x000fe20000010000 */
[----:B------:R-:W-:Y:S02]  /*06f0*/  IADD3 R10, P3, R14, UR8, RZ ;  /* 0x000000080e0a7c10 */ /* 0x000fe4000ff7e0ff */
[----:B------:R-:W-:Y:S02]  /*0700*/  ISETP.NE.AND P2, PT, R0, RZ, PT ;  /* 0x000000ff0000720c */ /* 0x000fe40003f45270 */
[----:B----4-:R-:W-:Y:S01]  /*0710*/  SEL R7, R7, RZ, !P1 ;  /* 0x000000ff07077207 */ /* 0x010fe20004800000 */
[----:B------:R-:W-:Y:S01]  /*0720*/  IMAD.X R11, RZ, RZ, UR9, P3 ;  /* 0x00000009ff0b7e24 */ /* 0x000fe200098e06ff */
[----:B------:R-:W-:Y:S01]  /*0730*/  IADD3 R8, P4, R14, UR10, RZ ;  /* 0x0000000a0e087c10 */ /* 0x000fe2000ff9e0ff */
[----:B------:R-:W-:Y:S02]  /*0740*/  ULDC.64 UR8, c[0x0][0x248] ;  /* 0x0000920000087ab9 */ /* 0x000fe40000000a00 */
[--C-:B------:R-:W-:Y:S01]  /*0750*/  FFMA R7, R7, R3, R6.reuse ;  /* 0x0000000307077223 */ /* 0x100fe20000000006 */
[----:B------:R-:W-:Y:S01]  /*0760*/  IADD3.X R9, RZ, UR11, RZ, P4, !PT ;  /* 0x0000000bff097c10 */ /* 0x000fe2000a7fe4ff */
[----:B------:R-:W-:Y:S01]  /*0770*/  FADD R5, R3, R3 ;  /* 0x0000000303057221 */ /* 0x000fe20000000000 */
[----:B------:R-:W-:Y:S01]  /*0780*/  FADD R3, R6, R6 ;  /* 0x0000000606037221 */ /* 0x000fe20000000000 */
[----:B------:R-:W1:Y:S01]  /*0790*/  LDS R0, [UR4] ;  /* 0x00000004ff007984 */ /* 0x000e620008000800 */
[----:B------:R-:W-:-:S02]  /*07a0*/  ULDC.64 UR4, c[0x0][0x240] ;  /* 0x0000900000047ab9 */ /* 0x000fc40000000a00 */
[----:B------:R-:W-:Y:S02]  /*07b0*/  IADD3 R12, P0, R14, UR4, RZ ;  /* 0x000000040e0c7c10 */ /* 0x000fe4000ff1e0ff */
[----:B------:R-:W-:-:S03]  /*07c0*/  IADD3 R14, P3, R14, UR8, RZ ;  /* 0x000000080e0e7c10 */ /* 0x000fc6000ff7e0ff */
[----:B------:R-:W-:Y:S01]  /*07d0*/  IMAD.X R13, RZ, RZ, UR5, P0 ;  /* 0x00000005ff0d7e24 */ /* 0x000fe200080e06ff */
[----:B------:R-:W-:Y:S01]  /*07e0*/  IADD3.X R15, RZ, UR9, RZ, P3, !PT ;  /* 0x00000009ff0f7c10 */ /* 0x000fe20009ffe4ff */
[----:B------:R1:W-:Y:S04]  /*07f0*/  @!P1 STG.E desc[UR6][R10.64], R7 ;  /* 0x000000070a009986 */ /* 0x0003e8000c101906 */
[----:B------:R1:W-:Y:S04]  /*0800*/  @!P1 STG.E desc[UR6][R8.64], R4 ;  /* 0x0000000408009986 */ /* 0x0003e8000c101906 */
[----:B------:R1:W-:Y:S04]  /*0810*/  @!P1 STG.E desc[UR6][R12.64], R5 ;  /* 0x000000050c009986 */ /* 0x0003e8000c101906 */
[----:B------:R1:W-:Y:S01]  /*0820*/  @!P1 STG.E desc[UR6][R14.64], R3 ;  /* 0x000000030e009986 */ /* 0x0003e2000c101906 */
[----:B------:R-:W-:Y:S06]  /*0830*/  BAR.SYNC.DEFER_BLOCKING 0x0 ;  /* 0x0000000000007b1d */ /* 0x000fec0000010000 */
[----:B-1----:R-:W-:Y:S05]  /*0840*/  @P2 EXIT ;  /* 0x000000000000294d */ /* 0x002fea0003800000 */
[----:B------:R-:W0:Y:S01]  /*0850*/  LDC.64 R2, c[0x0][0x210] ;  /* 0x00008400ff027b82 */ /* 0x000e220000000a00 */
[----:B------:R-:W-:-:S04]  /*0860*/  FMUL R0, R0, 0.5 ;  /* 0x3f00000000007820 */ /* 0x000fc80000400000 */
[----:B------:R-:W-:-:S05]  /*0870*/  FMUL R5, R0, 0.00031887754448689520359 ;  /* 0x39a72f0500057820 */ /* 0x000fca0000400000 */
[----:B0-----:R-:W-:Y:S01]  /*0880*/  STG.E desc[UR6][R2.64], R5 ;  /* 0x0000000502007986 */ /* 0x001fe2000c101906 */
[----:B------:R-:W-:Y:S05]  /*0890*/  EXIT ;  /* 0x000000000000794d */ /* 0x000fea0003800000 */
.L_x_0:
[----:B------:R-:W-:-:S00]  /*08a0*/  BRA `(.L_x_0) ;  /* 0xfffffffc00fc7947 */ /* 0x000fc0000383ffff */
[----:B------:R-:W-:-:S00]  /*08b0*/  NOP ;  /* 0x0000000000007918 */ /* 0x000fc00000000000 */
        /* <DEDUP_REMOVED lines=12> */
.L_x_1:


//--------------------- .nv.global.init           --------------------------
	.section	.nv.global.init,"aw",@progbits
.nv.global.init:
	.type		_$_str,@object
	.size		_$_str,(.L_0 - _$_str)
_$_str:
        /*0000*/ 	.byte	0x5f, 0x5f, 0x43, 0x55, 0x44, 0x41, 0x5f, 0x46, 0x54, 0x5a, 0x00
.L_0:


//--------------------- .nv.shared.triton_per_fused_add_div_log_mul_pow_sub_sum_3 --------------------------
	.section	.nv.shared.triton_per_fused_add_div_log_mul_pow_sub_sum_3,"aw",@nobits
	.sectionflags	@""
	.align	16
	.zero		1024


//--------------------- .nv.constant0.triton_per_fused_add_div_log_mul_pow_sub_sum_3 --------------------------
	.section	.nv.constant0.triton_per_fused_add_div_log_mul_pow_sub_sum_3,"a",@progbits
	.sectionflags	@""
	.align	4
.nv.constant0.triton_per_fused_add_div_log_mul_pow_sub_sum_3:
	.zero		596
